	.headerflags	@"EF_CUDA_TEXMODE_UNIFIED EF_CUDA_64BIT_ADDRESS EF_CUDA_ACCELERATORS EF_CUDA_SM90 EF_CUDA_VIRTUAL_SM(EF_CUDA_SM90)"
	.elftype	@"ET_EXEC"


//--------------------- .nv.info                  --------------------------
	.section	.nv.info,"",@"SHT_CUDA_INFO"
	.align	4


	//----- nvinfo : EIATTR_REGCOUNT
	.align		4
        /*0000*/ 	.byte	0x04, 0x2f
        /*0002*/ 	.short	(.L_1 - .L_0)
	.align		4
.L_0:
        /*0004*/ 	.word	index@(triton_poi_fused_mean_0)
        /*0008*/ 	.word	0x00000014


	//----- nvinfo : EIATTR_MIN_STACK_SIZE
	.align		4
.L_1:
        /*000c*/ 	.byte	0x04, 0x12
        /*000e*/ 	.short	(.L_3 - .L_2)
	.align		4
.L_2:
        /*0010*/ 	.word	index@(triton_poi_fused_mean_0)
        /*0014*/ 	.word	0x00000000


	//----- nvinfo : EIATTR_FRAME_SIZE
	.align		4
.L_3:
        /*0018*/ 	.byte	0x04, 0x11
        /*001a*/ 	.short	(.L_5 - .L_4)
	.align		4
.L_4:
        /*001c*/ 	.word	index@(triton_poi_fused_mean_0)
        /*0020*/ 	.word	0x00000000


	//----- nvinfo : EIATTR_MIN_STACK_SIZE
	.align		4
.L_5:
        /*0024*/ 	.byte	0x04, 0x12
        /*0026*/ 	.short	(.L_7 - .L_6)
	.align		4
.L_6:
        /*0028*/ 	.word	index@(triton_poi_fused_mean_0)
        /*002c*/ 	.word	0x00000000
.L_7:


//--------------------- .nv.info.triton_poi_fused_mean_0 --------------------------
	.section	.nv.info.triton_poi_fused_mean_0,"",@"SHT_CUDA_INFO"
	.sectionflags	@""
	.align	4


	//----- nvinfo : EIATTR_CUDA_API_VERSION
	.align		4
        /*0000*/ 	.byte	0x04, 0x37
        /*0002*/ 	.short	(.L_9 - .L_8)
.L_8:
        /*0004*/ 	.word	0x0000007c


	//----- nvinfo : EIATTR_KPARAM_INFO
	.align		4
.L_9:
        /*0008*/ 	.byte	0x04, 0x17
        /*000a*/ 	.short	(.L_11 - .L_10)
.L_10:
        /*000c*/ 	.word	0x00000000
        /*0010*/ 	.short	0x0002
        /*0012*/ 	.short	0x0010
        /*0014*/ 	.byte	0x00, 0xf0, 0x11, 0x00


	//----- nvinfo : EIATTR_KPARAM_INFO
	.align		4
.L_11:
        /*0018*/ 	.byte	0x04, 0x17
        /*001a*/ 	.short	(.L_13 - .L_12)
.L_12:
        /*001c*/ 	.word	0x00000000
        /*0020*/ 	.short	0x0001
        /*0022*/ 	.short	0x0008
        /*0024*/ 	.byte	0x00, 0xf4, 0x21, 0x00


	//----- nvinfo : EIATTR_KPARAM_INFO
	.align		4
.L_13:
        /*0028*/ 	.byte	0x04, 0x17
        /*002a*/ 	.short	(.L_15 - .L_14)
.L_14:
        /*002c*/ 	.word	0x00000000
        /*0030*/ 	.short	0x0000
        /*0032*/ 	.short	0x0000
        /*0034*/ 	.byte	0x00, 0xf4, 0x21, 0x00


	//----- nvinfo : EIATTR_SPARSE_MMA_MASK
	.align		4
.L_15:
        /*0038*/ 	.byte	0x03, 0x50
        /*003a*/ 	.short	0x0000


	//----- nvinfo : EIATTR_MAXREG_COUNT
	.align		4
        /*003c*/ 	.byte	0x03, 0x1b
        /*003e*/ 	.short	0x00ff


	//----- nvinfo : EIATTR_EXIT_INSTR_OFFSETS
	.align		4
        /*0040*/ 	.byte	0x04, 0x1c
        /*0042*/ 	.short	(.L_17 - .L_16)


	//   ....[0]....
.L_16:
        /*0044*/ 	.word	0x00000230


	//   ....[1]....
        /*0048*/ 	.word	0x00000260


	//----- nvinfo : EIATTR_REQNTID
	.align		4
.L_17:
        /*004c*/ 	.byte	0x04, 0x10
        /*004e*/ 	.short	(.L_19 - .L_18)
.L_18:
        /*0050*/ 	.word	0x00000020
        /*0054*/ 	.word	0x00000001
        /*0058*/ 	.word	0x00000001


	//----- nvinfo : EIATTR_CBANK_PARAM_SIZE
	.align		4
.L_19:
        /*005c*/ 	.byte	0x03, 0x19
        /*005e*/ 	.short	0x0014


	//----- nvinfo : EIATTR_PARAM_CBANK
	.align		4
        /*0060*/ 	.byte	0x04, 0x0a
        /*0062*/ 	.short	(.L_21 - .L_20)
	.align		4
.L_20:
        /*0064*/ 	.word	index@(.nv.constant0.triton_poi_fused_mean_0)
        /*0068*/ 	.short	0x0210
        /*006a*/ 	.short	0x0014


	//----- nvinfo : EIATTR_SW_WAR
	.align		4
.L_21:
        /*006c*/ 	.byte	0x04, 0x36
        /*006e*/ 	.short	(.L_23 - .L_22)
.L_22:
        /*0070*/ 	.word	0x00000008
.L_23:


//--------------------- .nv.callgraph             --------------------------
	.section	.nv.callgraph,"",@"SHT_CUDA_CALLGRAPH"
	.align	4
	.sectionentsize	8
	.align		4
        /*0000*/ 	.word	0x00000000
	.align		4
        /*0004*/ 	.word	0xffffffff
	.align		4
        /*0008*/ 	.word	0x00000000
	.align		4
        /*000c*/ 	.word	0xfffffffe
	.align		4
        /*0010*/ 	.word	0x00000000
	.align		4
        /*0014*/ 	.word	0xfffffffd
	.align		4
        /*0018*/ 	.word	0x00000000
	.align		4
        /*001c*/ 	.word	0xfffffffc


//--------------------- .text.triton_poi_fused_mean_0 --------------------------
	.section	.text.triton_poi_fused_mean_0,"ax",@progbits
	.align	128
        .global         triton_poi_fused_mean_0
        .type           triton_poi_fused_mean_0,@function
        .size           triton_poi_fused_mean_0,(.L_x_1 - triton_poi_fused_mean_0)
        .other          triton_poi_fused_mean_0,@"STO_CUDA_ENTRY STV_DEFAULT"
triton_poi_fused_mean_0:
.text.triton_poi_fused_mean_0:
[----:B------:R-:W0:Y:S02]  /*0000*/  LDC R1, c[0x0][0x28] ;  /* 0x00000a00ff017b82 */ /* 0x000e240000000800 */
[----:B------:R-:W1:Y:S01]  /*0010*/  S2R R16, SR_TID.X ;  /* 0x0000000000107919 */ /* 0x000e620000002100 */
[----:B------:R-:W2:Y:S01]  /*0020*/  LDC.64 R8, c[0x0][0x210] ;  /* 0x00008400ff087b82 */ /* 0x000ea20000000a00 */
[----:B------:R-:W-:Y:S01]  /*0030*/  CS2R R14, SRZ ;  /* 0x00000000000e7805 */ /* 0x000fe2000001ff00 */
[----:B------:R-:W-:Y:S01]  /*0040*/  ULDC.64 UR4, c[0x0][0x208] ;  /* 0x0000820000047ab9 */ /* 0x000fe20000000a00 */
[----:B------:R-:W3:Y:S01]  /*0050*/  S2R R13, SR_CTAID.X ;  /* 0x00000000000d7919 */ /* 0x000ee20000002500 */
[----:B-1----:R-:W-:-:S05]  /*0060*/  LOP3.LUT R0, R16, 0xf, RZ, 0xc0, !PT ;  /* 0x0000000f10007812 */ /* 0x002fca00078ec0ff */
[----:B---3--:R-:W-:-:S05]  /*0070*/  IMAD R13, R13, 0x10, R0 ;  /* 0x000000100d0d7824 */ /* 0x008fca00078e0200 */
[----:B------:R-:W-:Y:S02]  /*0080*/  SHF.R.S32.HI R0, RZ, 0x1f, R13 ;  /* 0x0000001fff007819 */ /* 0x000fe4000001140d */
[----:B------:R-:W-:Y:S02]  /*0090*/  ISETP.GE.AND P0, PT, R13, 0x10, PT ;  /* 0x000000100d00780c */ /* 0x000fe40003f06270 */
[----:B------:R-:W-:-:S04]  /*00a0*/  LEA.HI R0, R0, R13, RZ, 0x2 ;  /* 0x0000000d00007211 */ /* 0x000fc800078f10ff */
[C---:B------:R-:W-:Y:S02]  /*00b0*/  SHF.L.U32 R2, R0.reuse, 0x2, RZ ;  /* 0x0000000200027819 */ /* 0x040fe400000006ff */
[----:B------:R-:W-:Y:S02]  /*00c0*/  LOP3.LUT R0, R0, 0xfffffffc, RZ, 0xc0, !PT ;  /* 0xfffffffc00007812 */ /* 0x000fe400078ec0ff */
[----:B------:R-:W-:-:S04]  /*00d0*/  LOP3.LUT R2, R2, 0xfffffff0, RZ, 0xc0, !PT ;  /* 0xfffffff002027812 */ /* 0x000fc800078ec0ff */
[----:B------:R-:W-:Y:S01]  /*00e0*/  IADD3 R7, R2, R13, -R0 ;  /* 0x0000000d02077210 */ /* 0x000fe20007ffe800 */
[----:B------:R-:W-:-:S04]  /*00f0*/  HFMA2.MMA R0, -RZ, RZ, 0, 0 ;  /* 0x00000000ff007435 */ /* 0x000fc800000001ff */
[C---:B------:R-:W-:Y:S02]  /*0100*/  VIADD R5, R7.reuse, 0x4 ;  /* 0x0000000407057836 */ /* 0x040fe40000000000 */
[----:B--2---:R-:W-:Y:S01]  /*0110*/  IMAD.WIDE R2, R7, 0x4, R8 ;  /* 0x0000000407027825 */ /* 0x004fe200078e0208 */
[----:B------:R-:W-:-:S03]  /*0120*/  IADD3 R17, R7, 0xc, RZ ;  /* 0x0000000c07117810 */ /* 0x000fc60007ffe0ff */
[--C-:B------:R-:W-:Y:S01]  /*0130*/  IMAD.WIDE R4, R5, 0x4, R8.reuse ;  /* 0x0000000405047825 */ /* 0x100fe200078e0208 */
[----:B------:R1:W2:Y:S03]  /*0140*/  @!P0 LDG.E R0, desc[UR4][R2.64] ;  /* 0x0000000402008981 */ /* 0x0002a6000c1e1900 */
[----:B------:R-:W-:Y:S01]  /*0150*/  VIADD R11, R7, 0x8 ;  /* 0x00000008070b7836 */ /* 0x000fe20000000000 */
[----:B------:R-:W2:Y:S01]  /*0160*/  @!P0 LDG.E R15, desc[UR4][R4.64] ;  /* 0x00000004040f8981 */ /* 0x000ea2000c1e1900 */
[----:B------:R-:W-:Y:S02]  /*0170*/  IMAD.MOV.U32 R12, RZ, RZ, RZ ;  /* 0x000000ffff0c7224 */ /* 0x000fe400078e00ff */
[--C-:B------:R-:W-:Y:S02]  /*0180*/  IMAD.WIDE R6, R11, 0x4, R8.reuse ;  /* 0x000000040b067825 */ /* 0x100fe400078e0208 */
[----:B------:R-:W1:Y:S02]  /*0190*/  LDC.64 R10, c[0x0][0x218] ;  /* 0x00008600ff0a7b82 */ /* 0x000e640000000a00 */
[----:B------:R-:W-:Y:S01]  /*01a0*/  IMAD.WIDE R8, R17, 0x4, R8 ;  /* 0x0000000411087825 */ /* 0x000fe200078e0208 */
[----:B------:R-:W3:Y:S04]  /*01b0*/  @!P0 LDG.E R12, desc[UR4][R6.64] ;  /* 0x00000004060c8981 */ /* 0x000ee8000c1e1900 */
[----:B------:R-:W4:Y:S01]  /*01c0*/  @!P0 LDG.E R14, desc[UR4][R8.64] ;  /* 0x00000004080e8981 */ /* 0x000f22000c1e1900 */
[----:B------:R-:W-:-:S04]  /*01d0*/  LOP3.LUT P0, RZ, R16, 0x10, RZ, 0xc0, !PT ;  /* 0x0000001010ff7812 */ /* 0x000fc8000780c0ff */
[C---:B------:R-:W-:Y:S01]  /*01e0*/  ISETP.LT.AND P0, PT, R13.reuse, 0x10, !P0 ;  /* 0x000000100d00780c */ /* 0x040fe20004701270 */
[----:B-1----:R-:W-:-:S04]  /*01f0*/  IMAD.WIDE R2, R13, 0x4, R10 ;  /* 0x000000040d027825 */ /* 0x002fc800078e020a */
[----:B--2---:R-:W-:-:S04]  /*0200*/  FADD R15, R15, R0 ;  /* 0x000000000f0f7221 */ /* 0x004fc80000000000 */
[----:B---3--:R-:W-:-:S04]  /*0210*/  FADD R15, R15, R12 ;  /* 0x0000000c0f0f7221 */ /* 0x008fc80000000000 */
[----:B----4-:R-:W-:Y:S01]  /*0220*/  FADD R14, R15, R14 ;  /* 0x0000000e0f0e7221 */ /* 0x010fe20000000000 */
[----:B------:R-:W-:Y:S06]  /*0230*/  @!P0 EXIT ;  /* 0x000000000000894d */ /* 0x000fec0003800000 */
[----:B------:R-:W-:-:S05]  /*0240*/  FMUL R5, R14, 0.25 ;  /* 0x3e8000000e057820 */ /* 0x000fca0000400000 */
[----:B------:R-:W-:Y:S01]  /*0250*/  STG.E desc[UR4][R2.64], R5 ;  /* 0x0000000502007986 */ /* 0x000fe2000c101904 */
[----:B------:R-:W-:Y:S05]  /*0260*/  EXIT ;  /* 0x000000000000794d */ /* 0x000fea0003800000 */
.L_x_0:
[----:B------:R-:W-:-:S00]  /*0270*/  BRA `(.L_x_0) ;  /* 0xfffffffc00fc7947 */ /* 0x000fc0000383ffff */
[----:B------:R-:W-:-:S00]  /*0280*/  NOP ;  /* 0x0000000000007918 */ /* 0x000fc00000000000 */
[----:B------:R-:W-:-:S00]  /*0290*/  NOP ;  /* 0x0000000000007918 */ /* 0x000fc00000000000 */
[----:B------:R-:W-:-:S00]  /*02a0*/  NOP ;  /* 0x0000000000007918 */ /* 0x000fc00000000000 */
[----:B------:R-:W-:-:S00]  /*02b0*/  NOP ;  /* 0x0000000000007918 */ /* 0x000fc00000000000 */
[----:B------:R-:W-:-:S00]  /*02c0*/  NOP ;  /* 0x0000000000007918 */ /* 0x000fc00000000000 */
[----:B------:R-:W-:-:S00]  /*02d0*/  NOP ;  /* 0x0000000000007918 */ /* 0x000fc00000000000 */
[----:B------:R-:W-:-:S00]  /*02e0*/  NOP ;  /* 0x0000000000007918 */ /* 0x000fc00000000000 */
[----:B------:R-:W-:-:S00]  /*02f0*/  NOP ;  /* 0x0000000000007918 */ /* 0x000fc00000000000 */
.L_x_1:


//--------------------- .nv.constant0.triton_poi_fused_mean_0 --------------------------
	.section	.nv.constant0.triton_poi_fused_mean_0,"a",@progbits
	.sectionflags	@""
	.align	4
.nv.constant0.triton_poi_fused_mean_0:
	.zero		548
